//
// Generated by NVIDIA NVVM Compiler
//
// Compiler Build ID: CL-36424714
// Cuda compilation tools, release 13.0, V13.0.88
// Based on NVVM 20.0.0
//

.version 9.0
.target sm_100
.address_size 64

	// .globl	_Z3aggiiiPfPiS0_S0_

.visible .entry _Z3aggiiiPfPiS0_S0_(
	.param .u32 _Z3aggiiiPfPiS0_S0__param_0,
	.param .u32 _Z3aggiiiPfPiS0_S0__param_1,
	.param .u32 _Z3aggiiiPfPiS0_S0__param_2,
	.param .u64 .ptr .align 1 _Z3aggiiiPfPiS0_S0__param_3,
	.param .u64 .ptr .align 1 _Z3aggiiiPfPiS0_S0__param_4,
	.param .u64 .ptr .align 1 _Z3aggiiiPfPiS0_S0__param_5,
	.param .u64 .ptr .align 1 _Z3aggiiiPfPiS0_S0__param_6
)
{
	.reg .pred 	%p<2>;
	.reg .b32 	%r<14>;
	.reg .b32 	%f<8>;
	.reg .b64 	%rd<13>;

	ld.param.u32 	%r4, [_Z3aggiiiPfPiS0_S0__param_0];
	ld.param.u32 	%r2, [_Z3aggiiiPfPiS0_S0__param_1];
	ld.param.u32 	%r3, [_Z3aggiiiPfPiS0_S0__param_2];
	ld.param.u64 	%rd1, [_Z3aggiiiPfPiS0_S0__param_3];
	ld.param.u64 	%rd2, [_Z3aggiiiPfPiS0_S0__param_4];
	ld.param.u64 	%rd3, [_Z3aggiiiPfPiS0_S0__param_5];
	mov.u32 	%r5, %ctaid.x;
	shl.b32 	%r6, %r5, 9;
	mov.u32 	%r7, %tid.x;
	add.s32 	%r1, %r6, %r7;
	setp.ge.s32 	%p1, %r1, %r4;
	@%p1 bra 	$L__BB0_2;
	cvta.to.global.u64 	%rd4, %rd1;
	cvta.to.global.u64 	%rd5, %rd2;
	cvta.to.global.u64 	%rd6, %rd3;
	shl.b32 	%r8, %r1, 1;
	mul.wide.s32 	%rd7, %r8, 4;
	add.s64 	%rd8, %rd4, %rd7;
	ld.global.f32 	%f1, [%rd8];
	cvt.rn.f32.s32 	%f2, %r2;
	mul.f32 	%f3, %f1, %f2;
	cvt.rmi.f32.f32 	%f4, %f3;
	cvt.rzi.s32.f32 	%r9, %f4;
	ld.global.f32 	%f5, [%rd8+4];
	mul.f32 	%f6, %f5, %f2;
	cvt.rmi.f32.f32 	%f7, %f6;
	cvt.rzi.s32.f32 	%r10, %f7;
	mad.lo.s32 	%r11, %r9, %r2, %r10;
	mul.wide.s32 	%rd9, %r11, 4;
	add.s64 	%rd10, %rd5, %rd9;
	atom.global.add.u32 	%r12, [%rd10], 1;
	mad.lo.s32 	%r13, %r11, %r3, %r12;
	mul.wide.s32 	%rd11, %r13, 4;
	add.s64 	%rd12, %rd6, %rd11;
	st.global.u32 	[%rd12], %r1;
$L__BB0_2:
	ret;

}


// ===== COMPILED SASS (sm_100) =====

	.target	sm_100

	.elftype	@"ET_EXEC"


//--------------------- .note.nv.tkinfo           --------------------------
	.section	.note.nv.tkinfo,"",@"SHT_NOTE"
	.sectionflags	@"SHF_NOTE_NV_TKINFO"
	.tkinfo
        /*0018*/ 	.word	0x00000002
        /*0030*/ 	.string	""
        /*0030*/ 	.string	"ptxas"
        /*0030*/ 	.string	"Cuda compilation tools, release 13.0, V13.0.88"
        /*0030*/ 	.string	"Build cuda_13.0.r13.0/compiler.36424714_0"
        /*0030*/ 	.string	"-arch sm_100 -m 64 "



//--------------------- .note.nv.cuinfo           --------------------------
	.section	.note.nv.cuinfo,"",@"SHT_NOTE"
	.sectionflags	@"SHF_NOTE_NV_CUINFO"
        /*0018*/ 	.short	0x0002
        /*001a*/ 	.short	0x0064
        /*001c*/ 	.short	0x0082
	.zero		2


//--------------------- .nv.info                  --------------------------
	.section	.nv.info,"",@"SHT_CUDA_INFO"
	.align	4


	//----- nvinfo : EIATTR_REGCOUNT
	.align		4
        /*0000*/ 	.byte	0x04, 0x2f
        /*0002*/ 	.short	(.L_1 - .L_0)
	.align		4
.L_0:
        /*0004*/ 	.word	index@(_Z3aggiiiPfPiS0_S0_)
        /*0008*/ 	.word	0x0000000e


	//----- nvinfo : EIATTR_FRAME_SIZE
	.align		4
.L_1:
        /*000c*/ 	.byte	0x04, 0x11
        /*000e*/ 	.short	(.L_3 - .L_2)
	.align		4
.L_2:
        /*0010*/ 	.word	index@(_Z3aggiiiPfPiS0_S0_)
        /*0014*/ 	.word	0x00000000


	//----- nvinfo : EIATTR_MIN_STACK_SIZE
	.align		4
.L_3:
        /*0018*/ 	.byte	0x04, 0x12
        /*001a*/ 	.short	(.L_5 - .L_4)
	.align		4
.L_4:
        /*001c*/ 	.word	index@(_Z3aggiiiPfPiS0_S0_)
        /*0020*/ 	.word	0x00000000
.L_5:


//--------------------- .nv.compat                --------------------------
	.section	.nv.compat,"",@"SHT_CUDA_COMPAT_INFO"
	.align	4
        /*0000*/ 	.byte	0x02, 0x09, 0x00, 0x00, 0x02, 0x02, 0x01, 0x00, 0x02, 0x05, 0x05, 0x00, 0x03, 0x07, 0x01, 0x01
        /*0010*/ 	.byte	0x02, 0x03, 0x00, 0x00, 0x02, 0x06, 0x01, 0x00, 0x04, 0x0b, 0x08, 0x00, 0x09, 0x00, 0x00, 0x00
        /*0020*/ 	.byte	0x00, 0x00, 0x00, 0x00


//--------------------- .nv.info._Z3aggiiiPfPiS0_S0_ --------------------------
	.section	.nv.info._Z3aggiiiPfPiS0_S0_,"",@"SHT_CUDA_INFO"
	.sectionflags	@""
	.align	4


	//----- nvinfo : EIATTR_CUDA_API_VERSION
	.align		4
        /*0000*/ 	.byte	0x04, 0x37
        /*0002*/ 	.short	(.L_7 - .L_6)
.L_6:
        /*0004*/ 	.word	0x00000082


	//----- nvinfo : EIATTR_KPARAM_INFO
	.align		4
.L_7:
        /*0008*/ 	.byte	0x04, 0x17
        /*000a*/ 	.short	(.L_9 - .L_8)
.L_8:
        /*000c*/ 	.word	0x00000000
        /*0010*/ 	.short	0x0006
        /*0012*/ 	.short	0x0028
        /*0014*/ 	.byte	0x00, 0xf5, 0x21, 0x00


	//----- nvinfo : EIATTR_KPARAM_INFO
	.align		4
.L_9:
        /*0018*/ 	.byte	0x04, 0x17
        /*001a*/ 	.short	(.L_11 - .L_10)
.L_10:
        /*001c*/ 	.word	0x00000000
        /*0020*/ 	.short	0x0005
        /*0022*/ 	.short	0x0020
        /*0024*/ 	.byte	0x00, 0xf5, 0x21, 0x00


	//----- nvinfo : EIATTR_KPARAM_INFO
	.align		4
.L_11:
        /*0028*/ 	.byte	0x04, 0x17
        /*002a*/ 	.short	(.L_13 - .L_12)
.L_12:
        /*002c*/ 	.word	0x00000000
        /*0030*/ 	.short	0x0004
        /*0032*/ 	.short	0x0018
        /*0034*/ 	.byte	0x00, 0xf5, 0x21, 0x00


	//----- nvinfo : EIATTR_KPARAM_INFO
	.align		4
.L_13:
        /*0038*/ 	.byte	0x04, 0x17
        /*003a*/ 	.short	(.L_15 - .L_14)
.L_14:
        /*003c*/ 	.word	0x00000000
        /*0040*/ 	.short	0x0003
        /*0042*/ 	.short	0x0010
        /*0044*/ 	.byte	0x00, 0xf5, 0x21, 0x00


	//----- nvinfo : EIATTR_KPARAM_INFO
	.align		4
.L_15:
        /*0048*/ 	.byte	0x04, 0x17
        /*004a*/ 	.short	(.L_17 - .L_16)
.L_16:
        /*004c*/ 	.word	0x00000000
        /*0050*/ 	.short	0x0002
        /*0052*/ 	.short	0x0008
        /*0054*/ 	.byte	0x00, 0xf0, 0x11, 0x00


	//----- nvinfo : EIATTR_KPARAM_INFO
	.align		4
.L_17:
        /*0058*/ 	.byte	0x04, 0x17
        /*005a*/ 	.short	(.L_19 - .L_18)
.L_18:
        /*005c*/ 	.word	0x00000000
        /*0060*/ 	.short	0x0001
        /*0062*/ 	.short	0x0004
        /*0064*/ 	.byte	0x00, 0xf0, 0x11, 0x00


	//----- nvinfo : EIATTR_KPARAM_INFO
	.align		4
.L_19:
        /*0068*/ 	.byte	0x04, 0x17
        /*006a*/ 	.short	(.L_21 - .L_20)
.L_20:
        /*006c*/ 	.word	0x00000000
        /*0070*/ 	.short	0x0000
        /*0072*/ 	.short	0x0000
        /*0074*/ 	.byte	0x00, 0xf0, 0x11, 0x00


	//----- nvinfo : EIATTR_SPARSE_MMA_MASK
	.align		4
.L_21:
        /*0078*/ 	.byte	0x03, 0x50
        /*007a*/ 	.short	0x0000


	//----- nvinfo : EIATTR_MAXREG_COUNT
	.align		4
        /*007c*/ 	.byte	0x03, 0x1b
        /*007e*/ 	.short	0x00ff


	//----- nvinfo : EIATTR_MERCURY_ISA_VERSION
	.align		4
        /*0080*/ 	.byte	0x03, 0x5f
        /*0082*/ 	.short	0x0101


	//----- nvinfo : EIATTR_VRC_CTA_INIT_COUNT
	.align		4
        /*0084*/ 	.byte	0x02, 0x4a
	.zero		1
	.zero		1


	//----- nvinfo : EIATTR_EXIT_INSTR_OFFSETS
	.align		4
        /*0088*/ 	.byte	0x04, 0x1c
        /*008a*/ 	.short	(.L_23 - .L_22)


	//   ....[0]....
.L_22:
        /*008c*/ 	.word	0x00000060


	//   ....[1]....
        /*0090*/ 	.word	0x000001d0


	//----- nvinfo : EIATTR_CBANK_PARAM_SIZE
	.align		4
.L_23:
        /*0094*/ 	.byte	0x03, 0x19
        /*0096*/ 	.short	0x0030


	//----- nvinfo : EIATTR_PARAM_CBANK
	.align		4
        /*0098*/ 	.byte	0x04, 0x0a
        /*009a*/ 	.short	(.L_25 - .L_24)
	.align		4
.L_24:
        /*009c*/ 	.word	index@(.nv.constant0._Z3aggiiiPfPiS0_S0_)
        /*00a0*/ 	.short	0x0380
        /*00a2*/ 	.short	0x0030


	//----- nvinfo : EIATTR_SW_WAR
	.align		4
.L_25:
        /*00a4*/ 	.byte	0x04, 0x36
        /*00a6*/ 	.short	(.L_27 - .L_26)
.L_26:
        /*00a8*/ 	.word	0x00000008
.L_27:


//--------------------- .nv.callgraph             --------------------------
	.section	.nv.callgraph,"",@"SHT_CUDA_CALLGRAPH"
	.align	4
	.sectionentsize	8
	.align		4
        /*0000*/ 	.word	0x00000000
	.align		4
        /*0004*/ 	.word	0xffffffff
	.align		4
        /*0008*/ 	.word	0x00000000
	.align		4
        /*000c*/ 	.word	0xfffffffe
	.align		4
        /*0010*/ 	.word	0x00000000
	.align		4
        /*0014*/ 	.word	0xfffffffd
	.align		4
        /*0018*/ 	.word	0x00000000
	.align		4
        /*001c*/ 	.word	0xfffffffc


//--------------------- .text._Z3aggiiiPfPiS0_S0_ --------------------------
	.section	.text._Z3aggiiiPfPiS0_S0_,"ax",@progbits
	.align	128
        .global         _Z3aggiiiPfPiS0_S0_
        .type           _Z3aggiiiPfPiS0_S0_,@function
        .size           _Z3aggiiiPfPiS0_S0_,(.L_x_1 - _Z3aggiiiPfPiS0_S0_)
        .other          _Z3aggiiiPfPiS0_S0_,@"STO_CUDA_ENTRY STV_DEFAULT"
_Z3aggiiiPfPiS0_S0_:
.text._Z3aggiiiPfPiS0_S0_:
[----:B------:R-:W-:Y:S01]  /*0000*/  LDC R1, c[0x0][0x37c] ;  /* 0x0000df00ff017b82 */ /* 0x000fe20000000800 */
[----:B------:R-:W0:Y:S01]  /*0010*/  S2R R7, SR_CTAID.X ;  /* 0x0000000000077919 */ /* 0x000e220000002500 */
[----:B------:R-:W1:Y:S01]  /*0020*/  LDCU UR4, c[0x0][0x380] ;  /* 0x00007000ff0477ac */ /* 0x000e620008000800 */
[----:B------:R-:W0:Y:S02]  /*0030*/  S2R R0, SR_TID.X ;  /* 0x0000000000007919 */ /* 0x000e240000002100 */
[----:B0-----:R-:W-:-:S04]  /*0040*/  LEA R7, R7, R0, 0x9 ;  /* 0x0000000007077211 */ /* 0x001fc800078e48ff */
[----:B-1----:R-:W-:-:S13]  /*0050*/  ISETP.GE.AND P0, PT, R7, UR4, PT ;  /* 0x0000000407007c0c */ /* 0x002fda000bf06270 */
[----:B------:R-:W-:Y:S05]  /*0060*/  @P0 EXIT ;  /* 0x000000000000094d */ /* 0x000fea0003800000 */
[----:B------:R-:W0:Y:S01]  /*0070*/  LDC.64 R2, c[0x0][0x390] ;  /* 0x0000e400ff027b82 */ /* 0x000e220000000a00 */
[----:B------:R-:W1:Y:S01]  /*0080*/  LDCU.64 UR4, c[0x0][0x358] ;  /* 0x00006b00ff0477ac */ /* 0x000e620008000a00 */
[----:B------:R-:W-:Y:S01]  /*0090*/  SHF.L.U32 R5, R7, 0x1, RZ ;  /* 0x0000000107057819 */ /* 0x000fe200000006ff */
[----:B------:R-:W2:Y:S04]  /*00a0*/  LDCU UR6, c[0x0][0x384] ;  /* 0x00007080ff0677ac */ /* 0x000ea80008000800 */
[----:B0-----:R-:W-:Y:S01]  /*00b0*/  IMAD.WIDE R2, R5, 0x4, R2 ;  /* 0x0000000405027825 */ /* 0x001fe200078e0202 */
[----:B--2---:R-:W-:Y:S01]  /*00c0*/  I2FP.F32.S32 R9, UR6 ;  /* 0x0000000600097c45 */ /* 0x004fe20008201400 */
[----:B------:R-:W0:Y:S03]  /*00d0*/  LDC.64 R4, c[0x0][0x398] ;  /* 0x0000e600ff047b82 */ /* 0x000e260000000a00 */
[----:B-1----:R-:W2:Y:S04]  /*00e0*/  LDG.E R0, desc[UR4][R2.64] ;  /* 0x0000000402007981 */ /* 0x002ea8000c1e1900 */
[----:B------:R1:W3:Y:S01]  /*00f0*/  LDG.E R6, desc[UR4][R2.64+0x4] ;  /* 0x0000040402067981 */ /* 0x0002e2000c1e1900 */
[----:B------:R-:W-:Y:S01]  /*0100*/  HFMA2 R11, -RZ, RZ, 0, 5.9604644775390625e-08 ;  /* 0x00000001ff0b7431 */ /* 0x000fe200000001ff */
[----:B-1----:R-:W1:Y:S01]  /*0110*/  LDC.64 R2, c[0x0][0x3a0] ;  /* 0x0000e800ff027b82 */ /* 0x002e620000000a00 */
[----:B--2---:R-:W-:Y:S01]  /*0120*/  FMUL R0, R0, R9 ;  /* 0x0000000900007220 */ /* 0x004fe20000400000 */
[----:B---3--:R-:W-:-:S05]  /*0130*/  FMUL R6, R9, R6 ;  /* 0x0000000609067220 */ /* 0x008fca0000400000 */
[----:B------:R-:W-:Y:S08]  /*0140*/  F2I.FLOOR.NTZ R0, R0 ;  /* 0x0000000000007305 */ /* 0x000ff00000207100 */
[----:B------:R-:W2:Y:S02]  /*0150*/  F2I.FLOOR.NTZ R9, R6 ;  /* 0x0000000600097305 */ /* 0x000ea40000207100 */
[----:B--2---:R-:W-:Y:S01]  /*0160*/  IMAD R9, R0, UR6, R9 ;  /* 0x0000000600097c24 */ /* 0x004fe2000f8e0209 */
[----:B------:R-:W2:Y:S03]  /*0170*/  LDCU UR6, c[0x0][0x388] ;  /* 0x00007100ff0677ac */ /* 0x000ea60008000800 */
[----:B0-----:R-:W-:-:S06]  /*0180*/  IMAD.WIDE R4, R9, 0x4, R4 ;  /* 0x0000000409047825 */ /* 0x001fcc00078e0204 */
[----:B------:R-:W2:Y:S02]  /*0190*/  ATOMG.E.ADD.STRONG.GPU PT, R4, desc[UR4][R4.64], R11 ;  /* 0x8000000b040479a8 */ /* 0x000ea400081ef104 */
[----:B--2---:R-:W-:-:S04]  /*01a0*/  IMAD R9, R9, UR6, R4 ;  /* 0x0000000609097c24 */ /* 0x004fc8000f8e0204 */
[----:B-1----:R-:W-:-:S05]  /*01b0*/  IMAD.WIDE R2, R9, 0x4, R2 ;  /* 0x0000000409027825 */ /* 0x002fca00078e0202 */
[----:B------:R-:W-:Y:S01]  /*01c0*/  STG.E desc[UR4][R2.64], R7 ;  /* 0x0000000702007986 */ /* 0x000fe2000c101904 */
[----:B------:R-:W-:Y:S05]  /*01d0*/  EXIT ;  /* 0x000000000000794d */ /* 0x000fea0003800000 */
.L_x_0:
[----:B------:R-:W-:-:S00]  /*01e0*/  BRA `(.L_x_0) ;  /* 0xfffffffc00fc7947 */ /* 0x000fc0000383ffff */
[----:B------:R-:W-:-:S00]  /*01f0*/  NOP ;  /* 0x0000000000007918 */ /* 0x000fc00000000000 */
        /* <DEDUP_REMOVED lines=8> */
.L_x_1:


//--------------------- .nv.shared.reserved.0     --------------------------
	.section	.nv.shared.reserved.0,"aw",@nobits
	.weak		__nv_reservedSMEM_offset_0_alias
	.size		__nv_reservedSMEM_offset_0_alias, 0, 64
	.other		__nv_reservedSMEM_offset_0_alias,@"STO_CUDA_RESERVED_SHARED STV_DEFAULT"
__nv_reservedSMEM_offset_0_alias:
	.zero		0
	.zero		64


//--------------------- .nv.constant0._Z3aggiiiPfPiS0_S0_ --------------------------
	.section	.nv.constant0._Z3aggiiiPfPiS0_S0_,"a",@progbits
	.sectionflags	@""
	.align	4
.nv.constant0._Z3aggiiiPfPiS0_S0_:
	.zero		944


//--------------------- SYMBOLS --------------------------

	.type		.nv.reservedSmem.offset0,@object
	.size		.nv.reservedSmem.offset0,0x4
